//
// Generated by NVIDIA NVVM Compiler
//
// Compiler Build ID: CL-36424714
// Cuda compilation tools, release 13.0, V13.0.88
// Based on NVVM 20.0.0
//

.version 9.0
.target sm_100
.address_size 64

	// .globl	_Z25update_temperature_kernelPdP7Polygoni

.visible .entry _Z25update_temperature_kernelPdP7Polygoni(
	.param .u64 .ptr .align 1 _Z25update_temperature_kernelPdP7Polygoni_param_0,
	.param .u64 .ptr .align 1 _Z25update_temperature_kernelPdP7Polygoni_param_1,
	.param .u32 _Z25update_temperature_kernelPdP7Polygoni_param_2
)
{
	.reg .pred 	%p<49>;
	.reg .b32 	%r<60>;
	.reg .b64 	%rd<17>;
	.reg .b64 	%fd<69>;

	ld.param.u64 	%rd8, [_Z25update_temperature_kernelPdP7Polygoni_param_0];
	ld.param.u64 	%rd9, [_Z25update_temperature_kernelPdP7Polygoni_param_1];
	ld.param.u32 	%r32, [_Z25update_temperature_kernelPdP7Polygoni_param_2];
	mov.u32 	%r33, %ctaid.x;
	mov.u32 	%r34, %ntid.x;
	mov.u32 	%r35, %tid.x;
	mad.lo.s32 	%r1, %r33, %r34, %r35;
	mov.u32 	%r36, %ctaid.y;
	mov.u32 	%r37, %ntid.y;
	mov.u32 	%r38, %tid.y;
	mad.lo.s32 	%r39, %r36, %r37, %r38;
	setp.gt.s32 	%p1, %r1, 399;
	setp.gt.u32 	%p2, %r39, 399;
	or.pred  	%p3, %p1, %p2;
	setp.lt.s32 	%p4, %r32, 1;
	or.pred  	%p5, %p3, %p4;
	@%p5 bra 	$L__BB0_33;
	cvta.to.global.u64 	%rd10, %rd8;
	cvt.rn.f64.s32 	%fd1, %r1;
	cvt.rn.f64.u32 	%fd2, %r39;
	mad.lo.s32 	%r41, %r39, 400, %r1;
	mul.wide.s32 	%rd11, %r41, 8;
	add.s64 	%rd1, %rd10, %rd11;
	cvta.to.global.u64 	%rd2, %rd9;
	mov.b32 	%r45, 0;
$L__BB0_2:
	mul.wide.u32 	%rd12, %r45, 1616;
	add.s64 	%rd3, %rd2, %rd12;
	ld.global.u32 	%r4, [%rd3+1600];
	setp.lt.s32 	%p6, %r4, 1;
	@%p6 bra 	$L__BB0_32;
	add.s32 	%r55, %r4, -1;
	and.b32  	%r6, %r4, 3;
	setp.lt.u32 	%p7, %r4, 4;
	mov.b32 	%r54, 0;
	mov.u32 	%r50, %r54;
	@%p7 bra 	$L__BB0_18;
	and.b32  	%r54, %r4, 2147483644;
	mov.b32 	%r46, 0;
	mov.u32 	%r50, %r46;
$L__BB0_5:
	mul.wide.u32 	%rd13, %r46, 16;
	add.s64 	%rd4, %rd3, %rd13;
	ld.global.f64 	%fd3, [%rd4+8];
	setp.gt.f64 	%p8, %fd3, %fd2;
	mul.wide.s32 	%rd14, %r55, 16;
	add.s64 	%rd5, %rd3, %rd14;
	ld.global.f64 	%fd4, [%rd5+8];
	setp.leu.f64 	%p9, %fd4, %fd2;
	xor.pred  	%p10, %p8, %p9;
	@%p10 bra 	$L__BB0_8;
	ld.global.f64 	%fd12, [%rd5];
	ld.global.f64 	%fd13, [%rd4];
	sub.f64 	%fd14, %fd12, %fd13;
	sub.f64 	%fd15, %fd2, %fd3;
	mul.f64 	%fd16, %fd14, %fd15;
	sub.f64 	%fd17, %fd4, %fd3;
	div.rn.f64 	%fd18, %fd16, %fd17;
	add.f64 	%fd19, %fd13, %fd18;
	setp.leu.f64 	%p11, %fd19, %fd1;
	@%p11 bra 	$L__BB0_8;
	setp.eq.s32 	%p12, %r50, 0;
	selp.u32 	%r50, 1, 0, %p12;
$L__BB0_8:
	ld.global.f64 	%fd5, [%rd4+24];
	setp.gt.f64 	%p13, %fd5, %fd2;
	setp.leu.f64 	%p14, %fd3, %fd2;
	xor.pred  	%p15, %p13, %p14;
	@%p15 bra 	$L__BB0_11;
	ld.global.f64 	%fd20, [%rd4];
	ld.global.f64 	%fd21, [%rd4+16];
	sub.f64 	%fd22, %fd20, %fd21;
	sub.f64 	%fd23, %fd2, %fd5;
	mul.f64 	%fd24, %fd22, %fd23;
	sub.f64 	%fd25, %fd3, %fd5;
	div.rn.f64 	%fd26, %fd24, %fd25;
	add.f64 	%fd27, %fd21, %fd26;
	setp.leu.f64 	%p16, %fd27, %fd1;
	@%p16 bra 	$L__BB0_11;
	setp.eq.s32 	%p17, %r50, 0;
	selp.u32 	%r50, 1, 0, %p17;
$L__BB0_11:
	ld.global.f64 	%fd6, [%rd4+40];
	setp.gt.f64 	%p18, %fd6, %fd2;
	setp.leu.f64 	%p19, %fd5, %fd2;
	xor.pred  	%p20, %p18, %p19;
	@%p20 bra 	$L__BB0_14;
	ld.global.f64 	%fd28, [%rd4+16];
	ld.global.f64 	%fd29, [%rd4+32];
	sub.f64 	%fd30, %fd28, %fd29;
	sub.f64 	%fd31, %fd2, %fd6;
	mul.f64 	%fd32, %fd30, %fd31;
	sub.f64 	%fd33, %fd5, %fd6;
	div.rn.f64 	%fd34, %fd32, %fd33;
	add.f64 	%fd35, %fd29, %fd34;
	setp.leu.f64 	%p21, %fd35, %fd1;
	@%p21 bra 	$L__BB0_14;
	setp.eq.s32 	%p22, %r50, 0;
	selp.u32 	%r50, 1, 0, %p22;
$L__BB0_14:
	add.s32 	%r55, %r46, 3;
	ld.global.f64 	%fd7, [%rd4+56];
	setp.gt.f64 	%p23, %fd7, %fd2;
	setp.leu.f64 	%p24, %fd6, %fd2;
	xor.pred  	%p25, %p23, %p24;
	@%p25 bra 	$L__BB0_17;
	ld.global.f64 	%fd36, [%rd4+32];
	ld.global.f64 	%fd37, [%rd4+48];
	sub.f64 	%fd38, %fd36, %fd37;
	sub.f64 	%fd39, %fd2, %fd7;
	mul.f64 	%fd40, %fd38, %fd39;
	sub.f64 	%fd41, %fd6, %fd7;
	div.rn.f64 	%fd42, %fd40, %fd41;
	add.f64 	%fd43, %fd37, %fd42;
	setp.leu.f64 	%p26, %fd43, %fd1;
	@%p26 bra 	$L__BB0_17;
	setp.eq.s32 	%p27, %r50, 0;
	selp.u32 	%r50, 1, 0, %p27;
$L__BB0_17:
	add.s32 	%r46, %r46, 4;
	setp.ne.s32 	%p28, %r46, %r54;
	@%p28 bra 	$L__BB0_5;
$L__BB0_18:
	setp.eq.s32 	%p29, %r6, 0;
	@%p29 bra 	$L__BB0_30;
	mul.wide.u32 	%rd15, %r54, 16;
	add.s64 	%rd6, %rd3, %rd15;
	ld.global.f64 	%fd8, [%rd6+8];
	setp.gt.f64 	%p30, %fd8, %fd2;
	mul.wide.s32 	%rd16, %r55, 16;
	add.s64 	%rd7, %rd3, %rd16;
	ld.global.f64 	%fd9, [%rd7+8];
	setp.leu.f64 	%p31, %fd9, %fd2;
	xor.pred  	%p32, %p30, %p31;
	@%p32 bra 	$L__BB0_22;
	ld.global.f64 	%fd44, [%rd7];
	ld.global.f64 	%fd45, [%rd6];
	sub.f64 	%fd46, %fd44, %fd45;
	sub.f64 	%fd47, %fd2, %fd8;
	mul.f64 	%fd48, %fd46, %fd47;
	sub.f64 	%fd49, %fd9, %fd8;
	div.rn.f64 	%fd50, %fd48, %fd49;
	add.f64 	%fd51, %fd45, %fd50;
	setp.leu.f64 	%p33, %fd51, %fd1;
	@%p33 bra 	$L__BB0_22;
	setp.eq.s32 	%p34, %r50, 0;
	selp.u32 	%r50, 1, 0, %p34;
$L__BB0_22:
	setp.eq.s32 	%p35, %r6, 1;
	@%p35 bra 	$L__BB0_30;
	ld.global.f64 	%fd10, [%rd6+24];
	setp.gt.f64 	%p36, %fd10, %fd2;
	setp.leu.f64 	%p37, %fd8, %fd2;
	xor.pred  	%p38, %p36, %p37;
	@%p38 bra 	$L__BB0_26;
	ld.global.f64 	%fd52, [%rd6];
	ld.global.f64 	%fd53, [%rd6+16];
	sub.f64 	%fd54, %fd52, %fd53;
	sub.f64 	%fd55, %fd2, %fd10;
	mul.f64 	%fd56, %fd54, %fd55;
	sub.f64 	%fd57, %fd8, %fd10;
	div.rn.f64 	%fd58, %fd56, %fd57;
	add.f64 	%fd59, %fd53, %fd58;
	setp.leu.f64 	%p39, %fd59, %fd1;
	@%p39 bra 	$L__BB0_26;
	setp.eq.s32 	%p40, %r50, 0;
	selp.u32 	%r50, 1, 0, %p40;
$L__BB0_26:
	setp.eq.s32 	%p41, %r6, 2;
	@%p41 bra 	$L__BB0_30;
	ld.global.f64 	%fd11, [%rd6+40];
	setp.gt.f64 	%p42, %fd11, %fd2;
	setp.leu.f64 	%p43, %fd10, %fd2;
	xor.pred  	%p44, %p42, %p43;
	@%p44 bra 	$L__BB0_30;
	ld.global.f64 	%fd60, [%rd6+16];
	ld.global.f64 	%fd61, [%rd6+32];
	sub.f64 	%fd62, %fd60, %fd61;
	sub.f64 	%fd63, %fd2, %fd11;
	mul.f64 	%fd64, %fd62, %fd63;
	sub.f64 	%fd65, %fd10, %fd11;
	div.rn.f64 	%fd66, %fd64, %fd65;
	add.f64 	%fd67, %fd61, %fd66;
	setp.leu.f64 	%p45, %fd67, %fd1;
	@%p45 bra 	$L__BB0_30;
	setp.eq.s32 	%p46, %r50, 0;
	selp.u32 	%r50, 1, 0, %p46;
$L__BB0_30:
	setp.eq.s32 	%p47, %r50, 0;
	@%p47 bra 	$L__BB0_32;
	ld.global.f64 	%fd68, [%rd3+1608];
	st.global.f64 	[%rd1], %fd68;
$L__BB0_32:
	add.s32 	%r45, %r45, 1;
	setp.ne.s32 	%p48, %r45, %r32;
	@%p48 bra 	$L__BB0_2;
$L__BB0_33:
	ret;

}
	// .globl	_Z31simulate_heat_conduction_kernelPdS_
.visible .entry _Z31simulate_heat_conduction_kernelPdS_(
	.param .u64 .ptr .align 1 _Z31simulate_heat_conduction_kernelPdS__param_0,
	.param .u64 .ptr .align 1 _Z31simulate_heat_conduction_kernelPdS__param_1
)
{
	.reg .pred 	%p<12>;
	.reg .b32 	%r<11>;
	.reg .b64 	%rd<8>;
	.reg .b64 	%fd<13>;

	ld.param.u64 	%rd1, [_Z31simulate_heat_conduction_kernelPdS__param_0];
	ld.param.u64 	%rd2, [_Z31simulate_heat_conduction_kernelPdS__param_1];
	mov.u32 	%r3, %ctaid.x;
	mov.u32 	%r4, %ntid.x;
	mov.u32 	%r5, %tid.x;
	mad.lo.s32 	%r1, %r3, %r4, %r5;
	mov.u32 	%r6, %ctaid.y;
	mov.u32 	%r7, %ntid.y;
	mov.u32 	%r8, %tid.y;
	mad.lo.s32 	%r9, %r6, %r7, %r8;
	setp.gt.s32 	%p1, %r1, 399;
	setp.gt.u32 	%p2, %r9, 399;
	or.pred  	%p3, %p1, %p2;
	setp.eq.s32 	%p4, %r1, 0;
	or.pred  	%p5, %p4, %p3;
	setp.eq.s32 	%p6, %r9, 0;
	or.pred  	%p7, %p5, %p6;
	setp.eq.s32 	%p8, %r1, 399;
	or.pred  	%p9, %p8, %p7;
	setp.eq.s32 	%p10, %r9, 399;
	or.pred  	%p11, %p9, %p10;
	@%p11 bra 	$L__BB1_2;
	cvta.to.global.u64 	%rd3, %rd1;
	cvta.to.global.u64 	%rd4, %rd2;
	mad.lo.s32 	%r10, %r9, 400, %r1;
	mul.wide.s32 	%rd5, %r10, 8;
	add.s64 	%rd6, %rd3, %rd5;
	ld.global.f64 	%fd1, [%rd6];
	ld.global.f64 	%fd2, [%rd6+3200];
	add.f64 	%fd3, %fd1, %fd1;
	sub.f64 	%fd4, %fd2, %fd3;
	ld.global.f64 	%fd5, [%rd6+-3200];
	add.f64 	%fd6, %fd4, %fd5;
	ld.global.f64 	%fd7, [%rd6+8];
	sub.f64 	%fd8, %fd7, %fd3;
	ld.global.f64 	%fd9, [%rd6+-8];
	add.f64 	%fd10, %fd9, %fd8;
	add.f64 	%fd11, %fd6, %fd10;
	fma.rn.f64 	%fd12, %fd11, 0d3FB999999999999A, %fd1;
	add.s64 	%rd7, %rd4, %rd5;
	st.global.f64 	[%rd7], %fd12;
$L__BB1_2:
	ret;

}


// ===== COMPILED SASS (sm_100) =====

	.target	sm_100

	.elftype	@"ET_EXEC"


//--------------------- .note.nv.tkinfo           --------------------------
	.section	.note.nv.tkinfo,"",@"SHT_NOTE"
	.sectionflags	@"SHF_NOTE_NV_TKINFO"
	.tkinfo
        /*0018*/ 	.word	0x00000002
        /*0030*/ 	.string	""
        /*0030*/ 	.string	"ptxas"
        /*0030*/ 	.string	"Cuda compilation tools, release 13.0, V13.0.88"
        /*0030*/ 	.string	"Build cuda_13.0.r13.0/compiler.36424714_0"
        /*0030*/ 	.string	"-arch sm_100 -m 64 "



//--------------------- .note.nv.cuinfo           --------------------------
	.section	.note.nv.cuinfo,"",@"SHT_NOTE"
	.sectionflags	@"SHF_NOTE_NV_CUINFO"
        /*0018*/ 	.short	0x0002
        /*001a*/ 	.short	0x0064
        /*001c*/ 	.short	0x0082
	.zero		2


//--------------------- .nv.info                  --------------------------
	.section	.nv.info,"",@"SHT_CUDA_INFO"
	.align	4


	//----- nvinfo : EIATTR_REGCOUNT
	.align		4
        /*0000*/ 	.byte	0x04, 0x2f
        /*0002*/ 	.short	(.L_1 - .L_0)
	.align		4
.L_0:
        /*0004*/ 	.word	index@(_Z25update_temperature_kernelPdP7Polygoni)
        /*0008*/ 	.word	0x00000024


	//----- nvinfo : EIATTR_FRAME_SIZE
	.align		4
.L_1:
        /*000c*/ 	.byte	0x04, 0x11
        /*000e*/ 	.short	(.L_3 - .L_2)
	.align		4
.L_2:
        /*0010*/ 	.word	index@($__internal_0_$__cuda_sm20_div_rn_f64_full)
        /*0014*/ 	.word	0x00000000


	//----- nvinfo : EIATTR_FRAME_SIZE
	.align		4
.L_3:
        /*0018*/ 	.byte	0x04, 0x11
        /*001a*/ 	.short	(.L_5 - .L_4)
	.align		4
.L_4:
        /*001c*/ 	.word	index@(_Z25update_temperature_kernelPdP7Polygoni)
        /*0020*/ 	.word	0x00000000


	//----- nvinfo : EIATTR_REGCOUNT
	.align		4
.L_5:
        /*0024*/ 	.byte	0x04, 0x2f
        /*0026*/ 	.short	(.L_7 - .L_6)
	.align		4
.L_6:
        /*0028*/ 	.word	index@(_Z31simulate_heat_conduction_kernelPdS_)
        /*002c*/ 	.word	0x00000012


	//----- nvinfo : EIATTR_FRAME_SIZE
	.align		4
.L_7:
        /*0030*/ 	.byte	0x04, 0x11
        /*0032*/ 	.short	(.L_9 - .L_8)
	.align		4
.L_8:
        /*0034*/ 	.word	index@(_Z31simulate_heat_conduction_kernelPdS_)
        /*0038*/ 	.word	0x00000000


	//----- nvinfo : EIATTR_MIN_STACK_SIZE
	.align		4
.L_9:
        /*003c*/ 	.byte	0x04, 0x12
        /*003e*/ 	.short	(.L_11 - .L_10)
	.align		4
.L_10:
        /*0040*/ 	.word	index@(_Z31simulate_heat_conduction_kernelPdS_)
        /*0044*/ 	.word	0x00000000


	//----- nvinfo : EIATTR_MIN_STACK_SIZE
	.align		4
.L_11:
        /*0048*/ 	.byte	0x04, 0x12
        /*004a*/ 	.short	(.L_13 - .L_12)
	.align		4
.L_12:
        /*004c*/ 	.word	index@(_Z25update_temperature_kernelPdP7Polygoni)
        /*0050*/ 	.word	0x00000000
.L_13:


//--------------------- .nv.compat                --------------------------
	.section	.nv.compat,"",@"SHT_CUDA_COMPAT_INFO"
	.align	4
        /*0000*/ 	.byte	0x02, 0x09, 0x00, 0x00, 0x02, 0x02, 0x01, 0x00, 0x02, 0x05, 0x05, 0x00, 0x03, 0x07, 0x01, 0x01
        /*0010*/ 	.byte	0x02, 0x03, 0x00, 0x00, 0x02, 0x06, 0x01, 0x00, 0x04, 0x0b, 0x08, 0x00, 0x01, 0x00, 0x00, 0x00
        /*0020*/ 	.byte	0x00, 0x00, 0x00, 0x00


//--------------------- .nv.info._Z31simulate_heat_conduction_kernelPdS_ --------------------------
	.section	.nv.info._Z31simulate_heat_conduction_kernelPdS_,"",@"SHT_CUDA_INFO"
	.sectionflags	@""
	.align	4


	//----- nvinfo : EIATTR_CUDA_API_VERSION
	.align		4
        /*0000*/ 	.byte	0x04, 0x37
        /*0002*/ 	.short	(.L_15 - .L_14)
.L_14:
        /*0004*/ 	.word	0x00000082


	//----- nvinfo : EIATTR_KPARAM_INFO
	.align		4
.L_15:
        /*0008*/ 	.byte	0x04, 0x17
        /*000a*/ 	.short	(.L_17 - .L_16)
.L_16:
        /*000c*/ 	.word	0x00000000
        /*0010*/ 	.short	0x0001
        /*0012*/ 	.short	0x0008
        /*0014*/ 	.byte	0x00, 0xf5, 0x21, 0x00


	//----- nvinfo : EIATTR_KPARAM_INFO
	.align		4
.L_17:
        /*0018*/ 	.byte	0x04, 0x17
        /*001a*/ 	.short	(.L_19 - .L_18)
.L_18:
        /*001c*/ 	.word	0x00000000
        /*0020*/ 	.short	0x0000
        /*0022*/ 	.short	0x0000
        /*0024*/ 	.byte	0x00, 0xf5, 0x21, 0x00


	//----- nvinfo : EIATTR_SPARSE_MMA_MASK
	.align		4
.L_19:
        /*0028*/ 	.byte	0x03, 0x50
        /*002a*/ 	.short	0x0000


	//----- nvinfo : EIATTR_MAXREG_COUNT
	.align		4
        /*002c*/ 	.byte	0x03, 0x1b
        /*002e*/ 	.short	0x00ff


	//----- nvinfo : EIATTR_MERCURY_ISA_VERSION
	.align		4
        /*0030*/ 	.byte	0x03, 0x5f
        /*0032*/ 	.short	0x0101


	//----- nvinfo : EIATTR_VRC_CTA_INIT_COUNT
	.align		4
        /*0034*/ 	.byte	0x02, 0x4a
	.zero		1
	.zero		1


	//----- nvinfo : EIATTR_EXIT_INSTR_OFFSETS
	.align		4
        /*0038*/ 	.byte	0x04, 0x1c
        /*003a*/ 	.short	(.L_21 - .L_20)


	//   ....[0]....
.L_20:
        /*003c*/ 	.word	0x000000f0


	//   ....[1]....
        /*0040*/ 	.word	0x00000250


	//----- nvinfo : EIATTR_CBANK_PARAM_SIZE
	.align		4
.L_21:
        /*0044*/ 	.byte	0x03, 0x19
        /*0046*/ 	.short	0x0010


	//----- nvinfo : EIATTR_PARAM_CBANK
	.align		4
        /*0048*/ 	.byte	0x04, 0x0a
        /*004a*/ 	.short	(.L_23 - .L_22)
	.align		4
.L_22:
        /*004c*/ 	.word	index@(.nv.constant0._Z31simulate_heat_conduction_kernelPdS_)
        /*0050*/ 	.short	0x0380
        /*0052*/ 	.short	0x0010


	//----- nvinfo : EIATTR_SW_WAR
	.align		4
.L_23:
        /*0054*/ 	.byte	0x04, 0x36
        /*0056*/ 	.short	(.L_25 - .L_24)
.L_24:
        /*0058*/ 	.word	0x00000008
.L_25:


//--------------------- .nv.info._Z25update_temperature_kernelPdP7Polygoni --------------------------
	.section	.nv.info._Z25update_temperature_kernelPdP7Polygoni,"",@"SHT_CUDA_INFO"
	.sectionflags	@""
	.align	4


	//----- nvinfo : EIATTR_CUDA_API_VERSION
	.align		4
        /*0000*/ 	.byte	0x04, 0x37
        /*0002*/ 	.short	(.L_27 - .L_26)
.L_26:
        /*0004*/ 	.word	0x00000082


	//----- nvinfo : EIATTR_KPARAM_INFO
	.align		4
.L_27:
        /*0008*/ 	.byte	0x04, 0x17
        /*000a*/ 	.short	(.L_29 - .L_28)
.L_28:
        /*000c*/ 	.word	0x00000000
        /*0010*/ 	.short	0x0002
        /*0012*/ 	.short	0x0010
        /*0014*/ 	.byte	0x00, 0xf0, 0x11, 0x00


	//----- nvinfo : EIATTR_KPARAM_INFO
	.align		4
.L_29:
        /*0018*/ 	.byte	0x04, 0x17
        /*001a*/ 	.short	(.L_31 - .L_30)
.L_30:
        /*001c*/ 	.word	0x00000000
        /*0020*/ 	.short	0x0001
        /*0022*/ 	.short	0x0008
        /*0024*/ 	.byte	0x00, 0xf5, 0x21, 0x00


	//----- nvinfo : EIATTR_KPARAM_INFO
	.align		4
.L_31:
        /*0028*/ 	.byte	0x04, 0x17
        /*002a*/ 	.short	(.L_33 - .L_32)
.L_32:
        /*002c*/ 	.word	0x00000000
        /*0030*/ 	.short	0x0000
        /*0032*/ 	.short	0x0000
        /*0034*/ 	.byte	0x00, 0xf5, 0x21, 0x00


	//----- nvinfo : EIATTR_SPARSE_MMA_MASK
	.align		4
.L_33:
        /*0038*/ 	.byte	0x03, 0x50
        /*003a*/ 	.short	0x0000


	//----- nvinfo : EIATTR_MAXREG_COUNT
	.align		4
        /*003c*/ 	.byte	0x03, 0x1b
        /*003e*/ 	.short	0x00ff


	//----- nvinfo : EIATTR_MERCURY_ISA_VERSION
	.align		4
        /*0040*/ 	.byte	0x03, 0x5f
        /*0042*/ 	.short	0x0101


	//----- nvinfo : EIATTR_VRC_CTA_INIT_COUNT
	.align		4
        /*0044*/ 	.byte	0x02, 0x4a
	.zero		1
	.zero		1


	//----- nvinfo : EIATTR_EXIT_INSTR_OFFSETS
	.align		4
        /*0048*/ 	.byte	0x04, 0x1c
        /*004a*/ 	.short	(.L_35 - .L_34)


	//   ....[0]....
.L_34:
        /*004c*/ 	.word	0x000000d0


	//   ....[1]....
        /*0050*/ 	.word	0x000015a0


	//----- nvinfo : EIATTR_CRS_STACK_SIZE
	.align		4
.L_35:
        /*0054*/ 	.byte	0x04, 0x1e
        /*0056*/ 	.short	(.L_37 - .L_36)
.L_36:
        /*0058*/ 	.word	0x00000000


	//----- nvinfo : EIATTR_CBANK_PARAM_SIZE
	.align		4
.L_37:
        /*005c*/ 	.byte	0x03, 0x19
        /*005e*/ 	.short	0x0014


	//----- nvinfo : EIATTR_PARAM_CBANK
	.align		4
        /*0060*/ 	.byte	0x04, 0x0a
        /*0062*/ 	.short	(.L_39 - .L_38)
	.align		4
.L_38:
        /*0064*/ 	.word	index@(.nv.constant0._Z25update_temperature_kernelPdP7Polygoni)
        /*0068*/ 	.short	0x0380
        /*006a*/ 	.short	0x0014


	//----- nvinfo : EIATTR_SW_WAR
	.align		4
.L_39:
        /*006c*/ 	.byte	0x04, 0x36
        /*006e*/ 	.short	(.L_41 - .L_40)
.L_40:
        /*0070*/ 	.word	0x00000008
.L_41:


//--------------------- .nv.callgraph             --------------------------
	.section	.nv.callgraph,"",@"SHT_CUDA_CALLGRAPH"
	.align	4
	.sectionentsize	8
	.align		4
        /*0000*/ 	.word	0x00000000
	.align		4
        /*0004*/ 	.word	0xffffffff
	.align		4
        /*0008*/ 	.word	0x00000000
	.align		4
        /*000c*/ 	.word	0xfffffffe
	.align		4
        /*0010*/ 	.word	0x00000000
	.align		4
        /*0014*/ 	.word	0xfffffffd
	.align		4
        /*0018*/ 	.word	0x00000000
	.align		4
        /*001c*/ 	.word	0xfffffffc


//--------------------- .text._Z31simulate_heat_conduction_kernelPdS_ --------------------------
	.section	.text._Z31simulate_heat_conduction_kernelPdS_,"ax",@progbits
	.align	128
        .global         _Z31simulate_heat_conduction_kernelPdS_
        .type           _Z31simulate_heat_conduction_kernelPdS_,@function
        .size           _Z31simulate_heat_conduction_kernelPdS_,(.L_x_41 - _Z31simulate_heat_conduction_kernelPdS_)
        .other          _Z31simulate_heat_conduction_kernelPdS_,@"STO_CUDA_ENTRY STV_DEFAULT"
_Z31simulate_heat_conduction_kernelPdS_:
.text._Z31simulate_heat_conduction_kernelPdS_:
[----:B------:R-:W-:Y:S01]  /*0000*/  LDC R1, c[0x0][0x37c] ;  /* 0x0000df00ff017b82 */ /* 0x000fe20000000800 */
[----:B------:R-:W0:Y:S07]  /*0010*/  S2R R2, SR_TID.Y ;  /* 0x0000000000027919 */ /* 0x000e2e0000002200 */
[----:B------:R-:W1:Y:S01]  /*0020*/  LDC R0, c[0x0][0x360] ;  /* 0x0000d800ff007b82 */ /* 0x000e620000000800 */
[----:B------:R-:W1:Y:S07]  /*0030*/  S2R R3, SR_TID.X ;  /* 0x0000000000037919 */ /* 0x000e6e0000002100 */
[----:B------:R-:W0:Y:S08]  /*0040*/  S2UR UR5, SR_CTAID.Y ;  /* 0x00000000000579c3 */ /* 0x000e300000002600 */
[----:B------:R-:W0:Y:S08]  /*0050*/  LDC R5, c[0x0][0x364] ;  /* 0x0000d900ff057b82 */ /* 0x000e300000000800 */
[----:B------:R-:W1:Y:S01]  /*0060*/  S2UR UR4, SR_CTAID.X ;  /* 0x00000000000479c3 */ /* 0x000e620000002500 */
[----:B0-----:R-:W-:-:S05]  /*0070*/  IMAD R5, R5, UR5, R2 ;  /* 0x0000000505057c24 */ /* 0x001fca000f8e0202 */
[----:B------:R-:W-:Y:S01]  /*0080*/  ISETP.GT.U32.AND P0, PT, R5, 0x18f, PT ;  /* 0x0000018f0500780c */ /* 0x000fe20003f04070 */
[----:B-1----:R-:W-:-:S05]  /*0090*/  IMAD R0, R0, UR4, R3 ;  /* 0x0000000400007c24 */ /* 0x002fca000f8e0203 */
[----:B------:R-:W-:-:S04]  /*00a0*/  ISETP.GT.OR P0, PT, R0, 0x18f, P0 ;  /* 0x0000018f0000780c */ /* 0x000fc80000704670 */
[----:B------:R-:W-:-:S04]  /*00b0*/  ISETP.EQ.OR P0, PT, R0, RZ, P0 ;  /* 0x000000ff0000720c */ /* 0x000fc80000702670 */
[----:B------:R-:W-:-:S04]  /*00c0*/  ISETP.EQ.OR P0, PT, R5, RZ, P0 ;  /* 0x000000ff0500720c */ /* 0x000fc80000702670 */
[----:B------:R-:W-:-:S04]  /*00d0*/  ISETP.EQ.OR P0, PT, R0, 0x18f, P0 ;  /* 0x0000018f0000780c */ /* 0x000fc80000702670 */
[----:B------:R-:W-:-:S13]  /*00e0*/  ISETP.EQ.OR P0, PT, R5, 0x18f, P0 ;  /* 0x0000018f0500780c */ /* 0x000fda0000702670 */
[----:B------:R-:W-:Y:S05]  /*00f0*/  @P0 EXIT ;  /* 0x000000000000094d */ /* 0x000fea0003800000 */
[----:B------:R-:W0:Y:S01]  /*0100*/  LDC.64 R2, c[0x0][0x380] ;  /* 0x0000e000ff027b82 */ /* 0x000e220000000a00 */
[----:B------:R-:W1:Y:S01]  /*0110*/  LDCU.64 UR4, c[0x0][0x358] ;  /* 0x00006b00ff0477ac */ /* 0x000e620008000a00 */
[----:B------:R-:W-:-:S04]  /*0120*/  IMAD R0, R5, 0x190, R0 ;  /* 0x0000019005007824 */ /* 0x000fc800078e0200 */
[----:B0-----:R-:W-:-:S05]  /*0130*/  IMAD.WIDE R2, R0, 0x8, R2 ;  /* 0x0000000800027825 */ /* 0x001fca00078e0202 */
[----:B-1----:R-:W2:Y:S04]  /*0140*/  LDG.E.64 R4, desc[UR4][R2.64] ;  /* 0x0000000402047981 */ /* 0x002ea8000c1e1b00 */
[----:B------:R-:W3:Y:S04]  /*0150*/  LDG.E.64 R6, desc[UR4][R2.64+0xc80] ;  /* 0x000c800402067981 */ /* 0x000ee8000c1e1b00 */
[----:B------:R-:W4:Y:S04]  /*0160*/  LDG.E.64 R12, desc[UR4][R2.64+0x8] ;  /* 0x00000804020c7981 */ /* 0x000f28000c1e1b00 */
[----:B------:R-:W5:Y:S04]  /*0170*/  LDG.E.64 R10, desc[UR4][R2.64+-0xc80] ;  /* 0xfff38004020a7981 */ /* 0x000f68000c1e1b00 */
[----:B------:R-:W5:Y:S01]  /*0180*/  LDG.E.64 R14, desc[UR4][R2.64+-0x8] ;  /* 0xfffff804020e7981 */ /* 0x000f62000c1e1b00 */
[----:B------:R-:W-:Y:S01]  /*0190*/  UMOV UR6, 0x9999999a ;  /* 0x9999999a00067882 */ /* 0x000fe20000000000 */
[----:B------:R-:W-:Y:S01]  /*01a0*/  UMOV UR7, 0x3fb99999 ;  /* 0x3fb9999900077882 */ /* 0x000fe20000000000 */
[----:B--2---:R-:W-:-:S08]  /*01b0*/  DADD R8, R4, R4 ;  /* 0x0000000004087229 */ /* 0x004fd00000000004 */
[----:B---3--:R-:W-:Y:S02]  /*01c0*/  DADD R6, R6, -R8 ;  /* 0x0000000006067229 */ /* 0x008fe40000000808 */
[----:B----4-:R-:W-:Y:S01]  /*01d0*/  DADD R12, -R8, R12 ;  /* 0x00000000080c7229 */ /* 0x010fe2000000010c */
[----:B------:R-:W0:Y:S05]  /*01e0*/  LDC.64 R8, c[0x0][0x388] ;  /* 0x0000e200ff087b82 */ /* 0x000e2a0000000a00 */
[----:B-----5:R-:W-:Y:S02]  /*01f0*/  DADD R6, R6, R10 ;  /* 0x0000000006067229 */ /* 0x020fe4000000000a */
[----:B------:R-:W-:-:S08]  /*0200*/  DADD R12, R12, R14 ;  /* 0x000000000c0c7229 */ /* 0x000fd0000000000e */
[----:B------:R-:W-:-:S08]  /*0210*/  DADD R6, R6, R12 ;  /* 0x0000000006067229 */ /* 0x000fd0000000000c */
[----:B------:R-:W-:Y:S01]  /*0220*/  DFMA R6, R6, UR6, R4 ;  /* 0x0000000606067c2b */ /* 0x000fe20008000004 */
[----:B0-----:R-:W-:-:S06]  /*0230*/  IMAD.WIDE R4, R0, 0x8, R8 ;  /* 0x0000000800047825 */ /* 0x001fcc00078e0208 */
[----:B------:R-:W-:Y:S01]  /*0240*/  STG.E.64 desc[UR4][R4.64], R6 ;  /* 0x0000000604007986 */ /* 0x000fe2000c101b04 */
[----:B------:R-:W-:Y:S05]  /*0250*/  EXIT ;  /* 0x000000000000794d */ /* 0x000fea0003800000 */
.L_x_0:
[----:B------:R-:W-:-:S00]  /*0260*/  BRA `(.L_x_0) ;  /* 0xfffffffc00fc7947 */ /* 0x000fc0000383ffff */
[----:B------:R-:W-:-:S00]  /*0270*/  NOP ;  /* 0x0000000000007918 */ /* 0x000fc00000000000 */
        /* <DEDUP_REMOVED lines=8> */
.L_x_41:


//--------------------- .text._Z25update_temperature_kernelPdP7Polygoni --------------------------
	.section	.text._Z25update_temperature_kernelPdP7Polygoni,"ax",@progbits
	.align	128
        .global         _Z25update_temperature_kernelPdP7Polygoni
        .type           _Z25update_temperature_kernelPdP7Polygoni,@function
        .size           _Z25update_temperature_kernelPdP7Polygoni,(.L_x_40 - _Z25update_temperature_kernelPdP7Polygoni)
        .other          _Z25update_temperature_kernelPdP7Polygoni,@"STO_CUDA_ENTRY STV_DEFAULT"
_Z25update_temperature_kernelPdP7Polygoni:
.text._Z25update_temperature_kernelPdP7Polygoni:
[----:B------:R-:W-:Y:S01]  /*0000*/  LDC R1, c[0x0][0x37c] ;  /* 0x0000df00ff017b82 */ /* 0x000fe20000000800 */
[----:B------:R-:W0:Y:S07]  /*0010*/  S2R R2, SR_TID.Y ;  /* 0x0000000000027919 */ /* 0x000e2e0000002200 */
[----:B------:R-:W1:Y:S01]  /*0020*/  LDC R0, c[0x0][0x360] ;  /* 0x0000d800ff007b82 */ /* 0x000e620000000800 */
[----:B------:R-:W1:Y:S07]  /*0030*/  S2R R5, SR_TID.X ;  /* 0x0000000000057919 */ /* 0x000e6e0000002100 */
[----:B------:R-:W0:Y:S08]  /*0040*/  S2UR UR5, SR_CTAID.Y ;  /* 0x00000000000579c3 */ /* 0x000e300000002600 */
[----:B------:R-:W0:Y:S08]  /*0050*/  LDC R3, c[0x0][0x364] ;  /* 0x0000d900ff037b82 */ /* 0x000e300000000800 */
[----:B------:R-:W1:Y:S08]  /*0060*/  S2UR UR4, SR_CTAID.X ;  /* 0x00000000000479c3 */ /* 0x000e700000002500 */
[----:B------:R-:W2:Y:S01]  /*0070*/  LDC R4, c[0x0][0x390] ;  /* 0x0000e400ff047b82 */ /* 0x000ea20000000800 */
[----:B0-----:R-:W-:-:S05]  /*0080*/  IMAD R3, R3, UR5, R2 ;  /* 0x0000000503037c24 */ /* 0x001fca000f8e0202 */
[----:B------:R-:W-:Y:S01]  /*0090*/  ISETP.GT.U32.AND P0, PT, R3, 0x18f, PT ;  /* 0x0000018f0300780c */ /* 0x000fe20003f04070 */
[----:B-1----:R-:W-:-:S05]  /*00a0*/  IMAD R0, R0, UR4, R5 ;  /* 0x0000000400007c24 */ /* 0x002fca000f8e0205 */
[----:B------:R-:W-:-:S04]  /*00b0*/  ISETP.GT.OR P0, PT, R0, 0x18f, P0 ;  /* 0x0000018f0000780c */ /* 0x000fc80000704670 */
[----:B--2---:R-:W-:-:S13]  /*00c0*/  ISETP.LT.OR P0, PT, R4, 0x1, P0 ;  /* 0x000000010400780c */ /* 0x004fda0000701670 */
[----:B------:R-:W-:Y:S05]  /*00d0*/  @P0 EXIT ;  /* 0x000000000000094d */ /* 0x000fea0003800000 */
[----:B------:R-:W0:Y:S01]  /*00e0*/  LDC.64 R10, c[0x0][0x380] ;  /* 0x0000e000ff0a7b82 */ /* 0x000e220000000a00 */
[----:B------:R1:W2:Y:S01]  /*00f0*/  I2F.F64 R6, R0 ;  /* 0x0000000000067312 */ /* 0x0002a20000201c00 */
[----:B------:R-:W-:Y:S01]  /*0100*/  IMAD R5, R3, 0x190, R0 ;  /* 0x0000019003057824 */ /* 0x000fe200078e0200 */
[----:B------:R-:W3:Y:S01]  /*0110*/  LDCU.64 UR12, c[0x0][0x358] ;  /* 0x00006b00ff0c77ac */ /* 0x000ee20008000a00 */
[----:B------:R-:W-:-:S05]  /*0120*/  UMOV UR4, URZ ;  /* 0x000000ff00047c82 */ /* 0x000fca0008000000 */
[----:B------:R1:W4:Y:S02]  /*0130*/  I2F.F64.U32 R8, R3 ;  /* 0x0000000300087312 */ /* 0x0003240000201800 */
[----:B01234-:R-:W-:-:S07]  /*0140*/  IMAD.WIDE R10, R5, 0x8, R10 ;  /* 0x00000008050a7825 */ /* 0x01ffce00078e020a */
.L_x_33:
[----:B0-----:R-:W0:Y:S01]  /*0150*/  LDCU.64 UR6, c[0x0][0x388] ;  /* 0x00007100ff0677ac */ /* 0x001e220008000a00 */
[----:B------:R-:W1:Y:S01]  /*0160*/  LDCU UR5, c[0x0][0x390] ;  /* 0x00007200ff0577ac */ /* 0x000e620008000800 */
[----:B0-----:R-:W-:-:S06]  /*0170*/  UIMAD.WIDE.U32 UR8, UR4, 0x650, UR6 ;  /* 0x00000650040878a5 */ /* 0x001fcc000f8e0006 */
[----:B------:R-:W-:Y:S02]  /*0180*/  IMAD.U32 R2, RZ, RZ, UR8 ;  /* 0x00000008ff027e24 */ /* 0x000fe4000f8e00ff */
[----:B------:R-:W-:-:S05]  /*0190*/  IMAD.U32 R3, RZ, RZ, UR9 ;  /* 0x00000009ff037e24 */ /* 0x000fca000f8e00ff */
[----:B------:R-:W2:Y:S01]  /*01a0*/  LDG.E R2, desc[UR12][R2.64+0x640] ;  /* 0x0006400c02027981 */ /* 0x000ea2000c1e1900 */
[----:B------:R-:W-:-:S04]  /*01b0*/  UIADD3 UR4, UPT, UPT, UR4, 0x1, URZ ;  /* 0x0000000104047890 */ /* 0x000fc8000fffe0ff */
[----:B-1----:R-:W-:Y:S01]  /*01c0*/  UISETP.NE.AND UP0, UPT, UR4, UR5, UPT ;  /* 0x000000050400728c */ /* 0x002fe2000bf05270 */
[----:B--2---:R-:W-:-:S13]  /*01d0*/  R2UR UR6, R2 ;  /* 0x00000000020672ca */ /* 0x004fda00000e0000 */
[----:B------:R-:W-:-:S09]  /*01e0*/  UISETP.GE.AND UP1, UPT, UR6, 0x1, UPT ;  /* 0x000000010600788c */ /* 0x000fd2000bf26270 */
[----:B------:R-:W-:Y:S05]  /*01f0*/  BRA.U !UP1, `(.L_x_1) ;  /* 0x0000001109e47547 */ /* 0x000fea000b800000 */
[----:B------:R-:W-:Y:S01]  /*0200*/  UISETP.GE.U32.AND UP1, UPT, UR6, 0x4, UPT ;  /* 0x000000040600788c */ /* 0x000fe2000bf26070 */
[----:B------:R-:W-:Y:S01]  /*0210*/  IMAD.MOV.U32 R24, RZ, RZ, RZ ;  /* 0x000000ffff187224 */ /* 0x000fe200078e00ff */
[----:B------:R-:W-:Y:S02]  /*0220*/  UIADD3 UR10, UPT, UPT, UR6, -0x1, URZ ;  /* 0xffffffff060a7890 */ /* 0x000fe4000fffe0ff */
[----:B------:R-:W-:Y:S01]  /*0230*/  ULOP3.LUT UR14, UR6, 0x3, URZ, 0xc0, !UPT ;  /* 0x00000003060e7892 */ /* 0x000fe2000f8ec0ff */
[----:B------:R-:W-:-:S04]  /*0240*/  UMOV UR5, URZ ;  /* 0x000000ff00057c82 */ /* 0x000fc80008000000 */
[----:B------:R-:W-:Y:S07]  /*0250*/  BRA.U !UP1, `(.L_x_2) ;  /* 0x0000000909a87547 */ /* 0x000fee000b800000 */
[----:B------:R-:W-:Y:S01]  /*0260*/  IMAD.MOV.U32 R24, RZ, RZ, RZ ;  /* 0x000000ffff187224 */ /* 0x000fe200078e00ff */
[----:B------:R-:W-:-:S03]  /*0270*/  ULOP3.LUT UR5, UR6, 0x7ffffffc, URZ, 0xc0, !UPT ;  /* 0x7ffffffc06057892 */ /* 0x000fc6000f8ec0ff */
[----:B------:R-:W-:-:S09]  /*0280*/  UMOV UR6, URZ ;  /* 0x000000ff00067c82 */ /* 0x000fd20008000000 */
.L_x_19:
[----:B------:R-:W-:Y:S02]  /*0290*/  UIMAD.WIDE UR10, UR10, 0x10, UR8 ;  /* 0x000000100a0a78a5 */ /* 0x000fe4000f8e0208 */
[----:B------:R-:W-:-:S04]  /*02a0*/  UIMAD.WIDE.U32 UR16, UR6, 0x10, UR8 ;  /* 0x00000010061078a5 */ /* 0x000fc8000f8e0008 */
[----:B------:R-:W-:Y:S02]  /*02b0*/  IMAD.U32 R20, RZ, RZ, UR10 ;  /* 0x0000000aff147e24 */ /* 0x000fe4000f8e00ff */
[----:B------:R-:W-:Y:S02]  /*02c0*/  IMAD.U32 R21, RZ, RZ, UR11 ;  /* 0x0000000bff157e24 */ /* 0x000fe4000f8e00ff */
[----:B------:R-:W-:Y:S02]  /*02d0*/  IMAD.U32 R14, RZ, RZ, UR16 ;  /* 0x00000010ff0e7e24 */ /* 0x000fe4000f8e00ff */
[----:B------:R-:W-:Y:S01]  /*02e0*/  IMAD.U32 R15, RZ, RZ, UR17 ;  /* 0x00000011ff0f7e24 */ /* 0x000fe2000f8e00ff */
[----:B------:R-:W2:Y:S05]  /*02f0*/  LDG.E.64 R22, desc[UR12][R20.64+0x8] ;  /* 0x0000080c14167981 */ /* 0x000eaa000c1e1b00 */
[----:B------:R-:W3:Y:S01]  /*0300*/  LDG.E.64 R14, desc[UR12][R14.64+0x8] ;  /* 0x0000080c0e0e7981 */ /* 0x000ee2000c1e1b00 */
[----:B------:R-:W-:Y:S01]  /*0310*/  BSSY.RECONVERGENT B1, `(.L_x_3) ;  /* 0x0000022000017945 */ /* 0x000fe20003800200 */
[----:B--2---:R-:W-:-:S06]  /*0320*/  DSETP.GT.AND P0, PT, R22, R8, PT ;  /* 0x000000081600722a */ /* 0x004fcc0003f04000 */
[----:B---3--:R-:W-:-:S14]  /*0330*/  DSETP.GT.XOR P0, PT, R14, R8, !P0 ;  /* 0x000000080e00722a */ /* 0x008fdc0004704800 */
[----:B------:R-:W-:Y:S05]  /*0340*/  @P0 BRA `(.L_x_4) ;  /* 0x0000000000780947 */ /* 0x000fea0003800000 */
[----:B------:R-:W-:Y:S01]  /*0350*/  IMAD.U32 R12, RZ, RZ, UR16 ;  /* 0x00000010ff0c7e24 */ /* 0x000fe2000f8e00ff */
[----:B------:R-:W-:Y:S01]  /*0360*/  MOV R13, UR17 ;  /* 0x00000011000d7c02 */ /* 0x000fe20008000f00 */
[----:B------:R-:W2:Y:S05]  /*0370*/  LDG.E.64 R2, desc[UR12][R20.64] ;  /* 0x0000000c14027981 */ /* 0x000eaa000c1e1b00 */
[----:B------:R-:W2:Y:S01]  /*0380*/  LDG.E.64 R12, desc[UR12][R12.64] ;  /* 0x0000000c0c0c7981 */ /* 0x000ea2000c1e1b00 */
[----:B------:R-:W-:Y:S01]  /*0390*/  DADD R22, -R14, R22 ;  /* 0x000000000e167229 */ /* 0x000fe20000000116 */
[----:B------:R-:W-:Y:S01]  /*03a0*/  IMAD.MOV.U32 R4, RZ, RZ, 0x1 ;  /* 0x00000001ff047424 */ /* 0x000fe200078e00ff */
[----:B------:R-:W-:Y:S01]  /*03b0*/  DADD R18, R8, -R14 ;  /* 0x0000000008127229 */ /* 0x000fe2000000080e */
[----:B------:R-:W-:Y:S03]  /*03c0*/  BSSY.RECONVERGENT B2, `(.L_x_5) ;  /* 0x0000012000027945 */ /* 0x000fe60003800200 */
[----:B------:R-:W0:Y:S02]  /*03d0*/  MUFU.RCP64H R5, R23 ;  /* 0x0000001700057308 */ /* 0x000e240000001800 */
[----:B0-----:R-:W-:-:S08]  /*03e0*/  DFMA R16, -R22, R4, 1 ;  /* 0x3ff000001610742b */ /* 0x001fd00000000104 */
[----:B------:R-:W-:-:S08]  /*03f0*/  DFMA R16, R16, R16, R16 ;  /* 0x000000101010722b */ /* 0x000fd00000000010 */
[----:B------:R-:W-:-:S08]  /*0400*/  DFMA R16, R4, R16, R4 ;  /* 0x000000100410722b */ /* 0x000fd00000000004 */
[----:B------:R-:W-:-:S08]  /*0410*/  DFMA R4, -R22, R16, 1 ;  /* 0x3ff000001604742b */ /* 0x000fd00000000110 */
[----:B------:R-:W-:Y:S02]  /*0420*/  DFMA R4, R16, R4, R16 ;  /* 0x000000041004722b */ /* 0x000fe40000000010 */
[----:B--2---:R-:W-:-:S08]  /*0430*/  DADD R2, R2, -R12 ;  /* 0x0000000002027229 */ /* 0x004fd0000000080c */
[----:B------:R-:W-:-:S08]  /*0440*/  DMUL R18, R2, R18 ;  /* 0x0000001202127228 */ /* 0x000fd00000000000 */
[----:B------:R-:W-:Y:S02]  /*0450*/  DMUL R2, R18, R4 ;  /* 0x0000000412027228 */ /* 0x000fe40000000000 */
[----:B------:R-:W-:-:S06]  /*0460*/  FSETP.GEU.AND P1, PT, |R19|, 6.5827683646048100446e-37, PT ;  /* 0x036000001300780b */ /* 0x000fcc0003f2e200 */
[----:B------:R-:W-:-:S08]  /*0470*/  DFMA R16, -R22, R2, R18 ;  /* 0x000000021610722b */ /* 0x000fd00000000112 */
[----:B------:R-:W-:-:S10]  /*0480*/  DFMA R2, R4, R16, R2 ;  /* 0x000000100402722b */ /* 0x000fd40000000002 */
[----:B------:R-:W-:-:S05]  /*0490*/  FFMA R0, RZ, R23, R3 ;  /* 0x00000017ff007223 */ /* 0x000fca0000000003 */
[----:B------:R-:W-:-:S13]  /*04a0*/  FSETP.GT.AND P0, PT, |R0|, 1.469367938527859385e-39, PT ;  /* 0x001000000000780b */ /* 0x000fda0003f04200 */
[----:B------:R-:W-:Y:S05]  /*04b0*/  @P0 BRA P1, `(.L_x_6) ;  /* 0x0000000000080947 */ /* 0x000fea0000800000 */
[----:B------:R-:W-:-:S07]  /*04c0*/  MOV R4, 0x4e0 ;  /* 0x000004e000047802 */ /* 0x000fce0000000f00 */
[----:B------:R-:W-:Y:S05]  /*04d0*/  CALL.REL.NOINC `($__internal_0_$__cuda_sm20_div_rn_f64_full) ;  /* 0x0000001000347944 */ /* 0x000fea0003c00000 */
.L_x_6:
[----:B------:R-:W-:Y:S05]  /*04e0*/  BSYNC.RECONVERGENT B2 ;  /* 0x0000000000027941 */ /* 0x000fea0003800200 */
.L_x_5:
[----:B------:R-:W-:-:S08]  /*04f0*/  DADD R2, R12, R2 ;  /* 0x000000000c027229 */ /* 0x000fd00000000002 */
[----:B------:R-:W-:-:S14]  /*0500*/  DSETP.GT.AND P0, PT, R2, R6, PT ;  /* 0x000000060200722a */ /* 0x000fdc0003f04000 */
[----:B------:R-:W-:-:S04]  /*0510*/  @P0 ISETP.NE.AND P1, PT, R24, RZ, PT ;  /* 0x000000ff1800020c */ /* 0x000fc80003f25270 */
[----:B------:R-:W-:-:S09]  /*0520*/  @P0 SEL R24, RZ, 0x1, P1 ;  /* 0x00000001ff180807 */ /* 0x000fd20000800000 */
.L_x_4:
[----:B------:R-:W-:Y:S05]  /*0530*/  BSYNC.RECONVERGENT B1 ;  /* 0x0000000000017941 */ /* 0x000fea0003800200 */
.L_x_3:
[----:B------:R-:W-:Y:S02]  /*0540*/  IMAD.U32 R16, RZ, RZ, UR16 ;  /* 0x00000010ff107e24 */ /* 0x000fe4000f8e00ff */
[----:B------:R-:W-:-:S06]  /*0550*/  IMAD.U32 R17, RZ, RZ, UR17 ;  /* 0x00000011ff117e24 */ /* 0x000fcc000f8e00ff */
[----:B------:R-:W2:Y:S01]  /*0560*/  LDG.E.64 R16, desc[UR12][R16.64+0x18] ;  /* 0x0000180c10107981 */ /* 0x000ea2000c1e1b00 */
[--C-:B------:R-:W-:Y:S01]  /*0570*/  DSETP.GT.AND P0, PT, R14, R8.reuse, PT ;  /* 0x000000080e00722a */ /* 0x100fe20003f04000 */
[----:B------:R-:W-:Y:S05]  /*0580*/  BSSY.RECONVERGENT B1, `(.L_x_7) ;  /* 0x0000023000017945 */ /* 0x000fea0003800200 */
[----:B--2---:R-:W-:-:S14]  /*0590*/  DSETP.GT.XOR P0, PT, R16, R8, !P0 ;  /* 0x000000081000722a */ /* 0x004fdc0004704800 */
[----:B------:R-:W-:Y:S05]  /*05a0*/  @P0 BRA `(.L_x_8) ;  /* 0x0000000000800947 */ /* 0x000fea0003800000 */
[----:B------:R-:W-:Y:S02]  /*05b0*/  IMAD.U32 R12, RZ, RZ, UR16 ;  /* 0x00000010ff0c7e24 */ /* 0x000fe4000f8e00ff */
[----:B------:R-:W-:Y:S02]  /*05c0*/  IMAD.U32 R13, RZ, RZ, UR17 ;  /* 0x00000011ff0d7e24 */ /* 0x000fe4000f8e00ff */
[----:B------:R-:W-:Y:S02]  /*05d0*/  IMAD.U32 R20, RZ, RZ, UR16 ;  /* 0x00000010ff147e24 */ /* 0x000fe4000f8e00ff */
[----:B------:R-:W-:Y:S02]  /*05e0*/  IMAD.U32 R21, RZ, RZ, UR17 ;  /* 0x00000011ff157e24 */ /* 0x000fe4000f8e00ff */
[----:B------:R-:W2:Y:S04]  /*05f0*/  LDG.E.64 R12, desc[UR12][R12.64+0x10] ;  /* 0x0000100c0c0c7981 */ /* 0x000ea8000c1e1b00 */
[----:B------:R-:W2:Y:S01]  /*0600*/  LDG.E.64 R2, desc[UR12][R20.64] ;  /* 0x0000000c14027981 */ /* 0x000ea2000c1e1b00 */
[----:B------:R-:W-:-:S06]  /*0610*/  DADD R22, R14, -R16 ;  /* 0x000000000e167229 */ /* 0x000fcc0000000810 */
[----:B------:R-:W0:Y:S01]  /*0620*/  MUFU.RCP64H R5, R23 ;  /* 0x0000001700057308 */ /* 0x000e220000001800 */
[----:B------:R-:W-:-:S06]  /*0630*/  IMAD.MOV.U32 R4, RZ, RZ, 0x1 ;  /* 0x00000001ff047424 */ /* 0x000fcc00078e00ff */
[----:B0-----:R-:W-:-:S08]  /*0640*/  DFMA R14, -R22, R4, 1 ;  /* 0x3ff00000160e742b */ /* 0x001fd00000000104 */
[----:B------:R-:W-:-:S08]  /*0650*/  DFMA R14, R14, R14, R14 ;  /* 0x0000000e0e0e722b */ /* 0x000fd0000000000e */
[----:B------:R-:W-:Y:S02]  /*0660*/  DFMA R14, R4, R14, R4 ;  /* 0x0000000e040e722b */ /* 0x000fe40000000004 */
[----:B------:R-:W-:-:S06]  /*0670*/  DADD R18, R8, -R16 ;  /* 0x0000000008127229 */ /* 0x000fcc0000000810 */
[----:B------:R-:W-:-:S08]  /*0680*/  DFMA R4, -R22, R14, 1 ;  /* 0x3ff000001604742b */ /* 0x000fd0000000010e */
[----:B------:R-:W-:Y:S01]  /*0690*/  DFMA R4, R14, R4, R14 ;  /* 0x000000040e04722b */ /* 0x000fe2000000000e */
[----:B------:R-:W-:Y:S01]  /*06a0*/  BSSY.RECONVERGENT B2, `(.L_x_9) ;  /* 0x000000c000027945 */ /* 0x000fe20003800200 */
[----:B--2---:R-:W-:-:S08]  /*06b0*/  DADD R2, R2, -R12 ;  /* 0x0000000002027229 */ /* 0x004fd0000000080c */
[----:B------:R-:W-:-:S08]  /*06c0*/  DMUL R18, R2, R18 ;  /* 0x0000001202127228 */ /* 0x000fd00000000000 */
[----:B------:R-:W-:-:S08]  /*06d0*/  DMUL R2, R18, R4 ;  /* 0x0000000412027228 */ /* 0x000fd00000000000 */
[----:B------:R-:W-:-:S08]  /*06e0*/  DFMA R14, -R22, R2, R18 ;  /* 0x00000002160e722b */ /* 0x000fd00000000112 */
[----:B------:R-:W-:Y:S01]  /*06f0*/  DFMA R2, R4, R14, R2 ;  /* 0x0000000e0402722b */ /* 0x000fe20000000002 */
[----:B------:R-:W-:-:S09]  /*0700*/  FSETP.GEU.AND P1, PT, |R19|, 6.5827683646048100446e-37, PT ;  /* 0x036000001300780b */ /* 0x000fd20003f2e200 */
[----:B------:R-:W-:-:S05]  /*0710*/  FFMA R0, RZ, R23, R3 ;  /* 0x00000017ff007223 */ /* 0x000fca0000000003 */
[----:B------:R-:W-:-:S13]  /*0720*/  FSETP.GT.AND P0, PT, |R0|, 1.469367938527859385e-39, PT ;  /* 0x001000000000780b */ /* 0x000fda0003f04200 */
[----:B------:R-:W-:Y:S05]  /*0730*/  @P0 BRA P1, `(.L_x_10) ;  /* 0x0000000000080947 */ /* 0x000fea0000800000 */
[----:B------:R-:W-:-:S07]  /*0740*/  MOV R4, 0x760 ;  /* 0x0000076000047802 */ /* 0x000fce0000000f00 */
[----:B------:R-:W-:Y:S05]  /*0750*/  CALL.REL.NOINC `($__internal_0_$__cuda_sm20_div_rn_f64_full) ;  /* 0x0000000c00947944 */ /* 0x000fea0003c00000 */
.L_x_10:
[----:B------:R-:W-:Y:S05]  /*0760*/  BSYNC.RECONVERGENT B2 ;  /* 0x0000000000027941 */ /* 0x000fea0003800200 */
.L_x_9:
[----:B------:R-:W-:-:S08]  /*0770*/  DADD R2, R12, R2 ;  /* 0x000000000c027229 */ /* 0x000fd00000000002 */
[----:B------:R-:W-:-:S14]  /*0780*/  DSETP.GT.AND P0, PT, R2, R6, PT ;  /* 0x000000060200722a */ /* 0x000fdc0003f04000 */
[----:B------:R-:W-:-:S04]  /*0790*/  @P0 ISETP.NE.AND P1, PT, R24, RZ, PT ;  /* 0x000000ff1800020c */ /* 0x000fc80003f25270 */
[----:B------:R-:W-:-:S09]  /*07a0*/  @P0 SEL R24, RZ, 0x1, P1 ;  /* 0x00000001ff180807 */ /* 0x000fd20000800000 */
.L_x_8:
[----:B------:R-:W-:Y:S05]  /*07b0*/  BSYNC.RECONVERGENT B1 ;  /* 0x0000000000017941 */ /* 0x000fea0003800200 */
.L_x_7:
[----:B------:R-:W-:Y:S01]  /*07c0*/  MOV R12, UR16 ;  /* 0x00000010000c7c02 */ /* 0x000fe20008000f00 */
        /* <DEDUP_REMOVED lines=33> */
.L_x_14:
[----:B------:R-:W-:Y:S05]  /*09e0*/  BSYNC.RECONVERGENT B2 ;  /* 0x0000000000027941 */ /* 0x000fea0003800200 */
.L_x_13:
[----:B------:R-:W-:-:S08]  /*09f0*/  DADD R2, R14, R2 ;  /* 0x000000000e027229 */ /* 0x000fd00000000002 */
[----:B------:R-:W-:-:S14]  /*0a00*/  DSETP.GT.AND P0, PT, R2, R6, PT ;  /* 0x000000060200722a */ /* 0x000fdc0003f04000 */
[----:B------:R-:W-:-:S04]  /*0a10*/  @P0 ISETP.NE.AND P1, PT, R24, RZ, PT ;  /* 0x000000ff1800020c */ /* 0x000fc80003f25270 */
[----:B------:R-:W-:-:S09]  /*0a20*/  @P0 SEL R24, RZ, 0x1, P1 ;  /* 0x00000001ff180807 */ /* 0x000fd20000800000 */
.L_x_12:
[----:B------:R-:W-:Y:S05]  /*0a30*/  BSYNC.RECONVERGENT B1 ;  /* 0x0000000000017941 */ /* 0x000fea0003800200 */
.L_x_11:
[----:B------:R-:W-:Y:S02]  /*0a40*/  IMAD.U32 R2, RZ, RZ, UR16 ;  /* 0x00000010ff027e24 */ /* 0x000fe4000f8e00ff */
[----:B------:R-:W-:-:S06]  /*0a50*/  IMAD.U32 R3, RZ, RZ, UR17 ;  /* 0x00000011ff037e24 */ /* 0x000fcc000f8e00ff */
[----:B------:R-:W2:Y:S01]  /*0a60*/  LDG.E.64 R2, desc[UR12][R2.64+0x38] ;  /* 0x0000380c02027981 */ /* 0x000ea2000c1e1b00 */
[--C-:B------:R-:W-:Y:S01]  /*0a70*/  DSETP.GT.AND P0, PT, R12, R8.reuse, PT ;  /* 0x000000080c00722a */ /* 0x100fe20003f04000 */
[----:B------:R-:W-:Y:S01]  /*0a80*/  UIADD3 UR10, UPT, UPT, UR6, 0x3, URZ ;  /* 0x00000003060a7890 */ /* 0x000fe2000fffe0ff */
[----:B------:R-:W-:Y:S04]  /*0a90*/  BSSY.RECONVERGENT B1, `(.L_x_15) ;  /* 0x0000023000017945 */ /* 0x000fe80003800200 */
[----:B--2---:R-:W-:-:S14]  /*0aa0*/  DSETP.GT.XOR P0, PT, R2, R8, !P0 ;  /* 0x000000080200722a */ /* 0x004fdc0004704800 */
[----:B------:R-:W-:Y:S05]  /*0ab0*/  @P0 BRA `(.L_x_16) ;  /* 0x0000000000800947 */ /* 0x000fea0003800000 */
[----:B------:R-:W-:Y:S01]  /*0ac0*/  IMAD.U32 R14, RZ, RZ, UR16 ;  /* 0x00000010ff0e7e24 */ /* 0x000fe2000f8e00ff */
[----:B------:R-:W-:Y:S01]  /*0ad0*/  MOV R20, UR16 ;  /* 0x0000001000147c02 */ /* 0x000fe20008000f00 */
[----:B------:R-:W-:Y:S02]  /*0ae0*/  IMAD.U32 R15, RZ, RZ, UR17 ;  /* 0x00000011ff0f7e24 */ /* 0x000fe4000f8e00ff */
[----:B------:R-:W-:-:S04]  /*0af0*/  IMAD.U32 R21, RZ, RZ, UR17 ;  /* 0x00000011ff157e24 */ /* 0x000fc8000f8e00ff */
        /* <DEDUP_REMOVED lines=23> */
.L_x_18:
[----:B------:R-:W-:Y:S05]  /*0c70*/  BSYNC.RECONVERGENT B2 ;  /* 0x0000000000027941 */ /* 0x000fea0003800200 */
.L_x_17:
[----:B------:R-:W-:-:S08]  /*0c80*/  DADD R2, R14, R2 ;  /* 0x000000000e027229 */ /* 0x000fd00000000002 */
[----:B------:R-:W-:-:S14]  /*0c90*/  DSETP.GT.AND P0, PT, R2, R6, PT ;  /* 0x000000060200722a */ /* 0x000fdc0003f04000 */
[----:B------:R-:W-:-:S04]  /*0ca0*/  @P0 ISETP.NE.AND P1, PT, R24, RZ, PT ;  /* 0x000000ff1800020c */ /* 0x000fc80003f25270 */
[----:B------:R-:W-:-:S09]  /*0cb0*/  @P0 SEL R24, RZ, 0x1, P1 ;  /* 0x00000001ff180807 */ /* 0x000fd20000800000 */
.L_x_16:
[----:B------:R-:W-:Y:S05]  /*0cc0*/  BSYNC.RECONVERGENT B1 ;  /* 0x0000000000017941 */ /* 0x000fea0003800200 */
.L_x_15:
[----:B------:R-:W-:-:S04]  /*0cd0*/  UIADD3 UR6, UPT, UPT, UR6, 0x4, URZ ;  /* 0x0000000406067890 */ /* 0x000fc8000fffe0ff */
[----:B------:R-:W-:-:S09]  /*0ce0*/  UISETP.NE.AND UP1, UPT, UR6, UR5, UPT ;  /* 0x000000050600728c */ /* 0x000fd2000bf25270 */
[----:B------:R-:W-:Y:S05]  /*0cf0*/  BRA.U UP1, `(.L_x_19) ;  /* 0xfffffff501647547 */ /* 0x000fea000b83ffff */
.L_x_2:
[----:B------:R-:W-:-:S09]  /*0d00*/  UISETP.NE.AND UP1, UPT, UR14, URZ, UPT ;  /* 0x000000ff0e00728c */ /* 0x000fd2000bf25270 */
[----:B------:R-:W-:Y:S05]  /*0d10*/  BRA.U !UP1, `(.L_x_20) ;  /* 0x0000000509fc7547 */ /* 0x000fea000b800000 */
        /* <DEDUP_REMOVED lines=12> */
[----:B------:R-:W-:Y:S01]  /*0de0*/  MOV R14, UR6 ;  /* 0x00000006000e7c02 */ /* 0x000fe20008000f00 */
[----:B------:R-:W-:Y:S01]  /*0df0*/  IMAD.U32 R15, RZ, RZ, UR7 ;  /* 0x00000007ff0f7e24 */ /* 0x000fe2000f8e00ff */
        /* <DEDUP_REMOVED lines=23> */
.L_x_24:
[----:B------:R-:W-:Y:S05]  /*0f70*/  BSYNC.RECONVERGENT B2 ;  /* 0x0000000000027941 */ /* 0x000fea0003800200 */
.L_x_23:
[----:B------:R-:W-:-:S08]  /*0f80*/  DADD R2, R14, R2 ;  /* 0x000000000e027229 */ /* 0x000fd00000000002 */
[----:B------:R-:W-:-:S14]  /*0f90*/  DSETP.GT.AND P0, PT, R2, R6, PT ;  /* 0x000000060200722a */ /* 0x000fdc0003f04000 */
[----:B------:R-:W-:-:S04]  /*0fa0*/  @P0 ISETP.NE.AND P1, PT, R24, RZ, PT ;  /* 0x000000ff1800020c */ /* 0x000fc80003f25270 */
[----:B------:R-:W-:-:S09]  /*0fb0*/  @P0 SEL R24, RZ, 0x1, P1 ;  /* 0x00000001ff180807 */ /* 0x000fd20000800000 */
.L_x_22:
[----:B------:R-:W-:Y:S05]  /*0fc0*/  BSYNC.RECONVERGENT B1 ;  /* 0x0000000000017941 */ /* 0x000fea0003800200 */
.L_x_21:
[----:B------:R-:W-:-:S09]  /*0fd0*/  UISETP.NE.AND UP1, UPT, UR14, 0x1, UPT ;  /* 0x000000010e00788c */ /* 0x000fd2000bf25270 */
[----:B------:R-:W-:Y:S05]  /*0fe0*/  BRA.U !UP1, `(.L_x_20) ;  /* 0x0000000509487547 */ /* 0x000fea000b800000 */
        /* <DEDUP_REMOVED lines=15> */
[----:B------:R-:W-:-:S06]  /*10e0*/  MOV R4, 0x1 ;  /* 0x0000000100047802 */ /* 0x000fcc0000000f00 */
        /* <DEDUP_REMOVED lines=18> */
.L_x_28:
[----:B------:R-:W-:Y:S05]  /*1210*/  BSYNC.RECONVERGENT B2 ;  /* 0x0000000000027941 */ /* 0x000fea0003800200 */
.L_x_27:
[----:B------:R-:W-:-:S08]  /*1220*/  DADD R2, R16, R2 ;  /* 0x0000000010027229 */ /* 0x000fd00000000002 */
[----:B------:R-:W-:-:S14]  /*1230*/  DSETP.GT.AND P0, PT, R2, R6, PT ;  /* 0x000000060200722a */ /* 0x000fdc0003f04000 */
[----:B------:R-:W-:-:S04]  /*1240*/  @P0 ISETP.NE.AND P1, PT, R24, RZ, PT ;  /* 0x000000ff1800020c */ /* 0x000fc80003f25270 */
[----:B------:R-:W-:-:S09]  /*1250*/  @P0 SEL R24, RZ, 0x1, P1 ;  /* 0x00000001ff180807 */ /* 0x000fd20000800000 */
.L_x_26:
[----:B------:R-:W-:Y:S05]  /*1260*/  BSYNC.RECONVERGENT B1 ;  /* 0x0000000000017941 */ /* 0x000fea0003800200 */
.L_x_25:
        /* <DEDUP_REMOVED lines=36> */
.L_x_31:
[----:B------:R-:W-:Y:S05]  /*14b0*/  BSYNC.RECONVERGENT B2 ;  /* 0x0000000000027941 */ /* 0x000fea0003800200 */
.L_x_30:
[----:B------:R-:W-:-:S08]  /*14c0*/  DADD R2, R12, R2 ;  /* 0x000000000c027229 */ /* 0x000fd00000000002 */
[----:B------:R-:W-:-:S14]  /*14d0*/  DSETP.GT.AND P0, PT, R2, R6, PT ;  /* 0x000000060200722a */ /* 0x000fdc0003f04000 */
[----:B------:R-:W-:-:S04]  /*14e0*/  @P0 ISETP.NE.AND P1, PT, R24, RZ, PT ;  /* 0x000000ff1800020c */ /* 0x000fc80003f25270 */
[----:B------:R-:W-:-:S09]  /*14f0*/  @P0 SEL R24, RZ, 0x1, P1 ;  /* 0x00000001ff180807 */ /* 0x000fd20000800000 */
.L_x_29:
[----:B------:R-:W-:Y:S05]  /*1500*/  BSYNC.RECONVERGENT B1 ;  /* 0x0000000000017941 */ /* 0x000fea0003800200 */
.L_x_20:
[----:B------:R-:W-:Y:S01]  /*1510*/  ISETP.NE.AND P0, PT, R24, RZ, PT ;  /* 0x000000ff1800720c */ /* 0x000fe20003f05270 */
[----:B------:R-:W-:-:S12]  /*1520*/  BSSY.RECONVERGENT B0, `(.L_x_1) ;  /* 0x0000006000007945 */ /* 0x000fd80003800200 */
[----:B------:R-:W-:Y:S05]  /*1530*/  @!P0 BRA `(.L_x_32) ;  /* 0x0000000000108947 */ /* 0x000fea0003800000 */
[----:B------:R-:W-:Y:S01]  /*1540*/  MOV R2, UR8 ;  /* 0x0000000800027c02 */ /* 0x000fe20008000f00 */
[----:B------:R-:W-:-:S06]  /*1550*/  IMAD.U32 R3, RZ, RZ, UR9 ;  /* 0x00000009ff037e24 */ /* 0x000fcc000f8e00ff */
[----:B------:R-:W2:Y:S04]  /*1560*/  LDG.E.64 R2, desc[UR12][R2.64+0x648] ;  /* 0x0006480c02027981 */ /* 0x000ea8000c1e1b00 */
[----:B--2---:R0:W-:Y:S02]  /*1570*/  STG.E.64 desc[UR12][R10.64], R2 ;  /* 0x000000020a007986 */ /* 0x0041e4000c101b0c */
.L_x_32:
[----:B------:R-:W-:Y:S05]  /*1580*/  BSYNC.RECONVERGENT B0 ;  /* 0x0000000000007941 */ /* 0x000fea0003800200 */
.L_x_1:
[----:B------:R-:W-:Y:S05]  /*1590*/  BRA.U UP0, `(.L_x_33) ;  /* 0xffffffe900ec7547 */ /* 0x000fea000b83ffff */
[----:B------:R-:W-:Y:S05]  /*15a0*/  EXIT ;  /* 0x000000000000794d */ /* 0x000fea0003800000 */
        .weak           $__internal_0_$__cuda_sm20_div_rn_f64_full
        .type           $__internal_0_$__cuda_sm20_div_rn_f64_full,@function
        .size           $__internal_0_$__cuda_sm20_div_rn_f64_full,(.L_x_40 - $__internal_0_$__cuda_sm20_div_rn_f64_full)
$__internal_0_$__cuda_sm20_div_rn_f64_full:
[----:B------:R-:W-:Y:S01]  /*15b0*/  FSETP.GEU.AND P2, PT, |R19|, 1.469367938527859385e-39, PT ;  /* 0x001000001300780b */ /* 0x000fe20003f4e200 */
[----:B------:R-:W-:Y:S01]  /*15c0*/  IMAD.MOV.U32 R0, RZ, RZ, 0x1ca00000 ;  /* 0x1ca00000ff007424 */ /* 0x000fe200078e00ff */
[C---:B------:R-:W-:Y:S01]  /*15d0*/  FSETP.GEU.AND P0, PT, |R23|.reuse, 1.469367938527859385e-39, PT ;  /* 0x001000001700780b */ /* 0x040fe20003f0e200 */
[----:B------:R-:W-:Y:S01]  /*15e0*/  IMAD.MOV.U32 R28, RZ, RZ, R18 ;  /* 0x000000ffff1c7224 */ /* 0x000fe200078e0012 */
[----:B------:R-:W-:Y:S01]  /*15f0*/  LOP3.LUT R20, R23, 0x800fffff, RZ, 0xc0, !PT ;  /* 0x800fffff17147812 */ /* 0x000fe200078ec0ff */
[----:B------:R-:W-:Y:S01]  /*1600*/  IMAD.MOV.U32 R26, RZ, RZ, 0x1 ;  /* 0x00000001ff1a7424 */ /* 0x000fe200078e00ff */
[----:B------:R-:W-:Y:S01]  /*1610*/  LOP3.LUT R2, R19, 0x7ff00000, RZ, 0xc0, !PT ;  /* 0x7ff0000013027812 */ /* 0x000fe200078ec0ff */
[----:B------:R-:W-:Y:S01]  /*1620*/  BSSY.RECONVERGENT B0, `(.L_x_34) ;  /* 0x0000055000007945 */ /* 0x000fe20003800200 */
[----:B------:R-:W-:Y:S01]  /*1630*/  LOP3.LUT R21, R20, 0x3ff00000, RZ, 0xfc, !PT ;  /* 0x3ff0000014157812 */ /* 0x000fe200078efcff */
[----:B------:R-:W-:Y:S01]  /*1640*/  IMAD.MOV.U32 R20, RZ, RZ, R22 ;  /* 0x000000ffff147224 */ /* 0x000fe200078e0016 */
[----:B------:R-:W-:-:S03]  /*1650*/  LOP3.LUT R3, R23, 0x7ff00000, RZ, 0xc0, !PT ;  /* 0x7ff0000017037812 */ /* 0x000fc600078ec0ff */
[----:B------:R-:W-:Y:S01]  /*1660*/  @!P2 LOP3.LUT R5, R23, 0x7ff00000, RZ, 0xc0, !PT ;  /* 0x7ff000001705a812 */ /* 0x000fe200078ec0ff */
[----:B------:R-:W-:Y:S01]  /*1670*/  @!P2 IMAD.MOV.U32 R30, RZ, RZ, RZ ;  /* 0x000000ffff1ea224 */ /* 0x000fe200078e00ff */
[----:B------:R-:W-:Y:S01]  /*1680*/  @!P0 DMUL R20, R22, 8.98846567431157953865e+307 ;  /* 0x7fe0000016148828 */ /* 0x000fe20000000000 */
[C---:B------:R-:W-:Y:S02]  /*1690*/  ISETP.GE.U32.AND P1, PT, R2.reuse, R3, PT ;  /* 0x000000030200720c */ /* 0x040fe40003f26070 */
[----:B------:R-:W-:Y:S02]  /*16a0*/  @!P2 ISETP.GE.U32.AND P3, PT, R2, R5, PT ;  /* 0x000000050200a20c */ /* 0x000fe40003f66070 */
[C---:B------:R-:W-:Y:S01]  /*16b0*/  SEL R5, R0.reuse, 0x63400000, !P1 ;  /* 0x6340000000057807 */ /* 0x040fe20004800000 */
[----:B------:R-:W0:Y:S01]  /*16c0*/  MUFU.RCP64H R27, R21 ;  /* 0x00000015001b7308 */ /* 0x000e220000001800 */
[----:B------:R-:W-:Y:S02]  /*16d0*/  @!P2 SEL R25, R0, 0x63400000, !P3 ;  /* 0x634000000019a807 */ /* 0x000fe40005800000 */
[--C-:B------:R-:W-:Y:S01]  /*16e0*/  LOP3.LUT R29, R5, 0x800fffff, R19.reuse, 0xf8, !PT ;  /* 0x800fffff051d7812 */ /* 0x100fe200078ef813 */
[----:B------:R-:W-:Y:S01]  /*16f0*/  IMAD.MOV.U32 R5, RZ, RZ, R2 ;  /* 0x000000ffff057224 */ /* 0x000fe200078e0002 */
[----:B------:R-:W-:-:S02]  /*1700*/  @!P2 LOP3.LUT R25, R25, 0x80000000, R19, 0xf8, !PT ;  /* 0x800000001919a812 */ /* 0x000fc400078ef813 */
[----:B------:R-:W-:Y:S02]  /*1710*/  @!P0 LOP3.LUT R3, R21, 0x7ff00000, RZ, 0xc0, !PT ;  /* 0x7ff0000015038812 */ /* 0x000fe400078ec0ff */
[----:B------:R-:W-:-:S06]  /*1720*/  @!P2 LOP3.LUT R31, R25, 0x100000, RZ, 0xfc, !PT ;  /* 0x00100000191fa812 */ /* 0x000fcc00078efcff */
[----:B------:R-:W-:Y:S02]  /*1730*/  @!P2 DFMA R28, R28, 2, -R30 ;  /* 0x400000001c1ca82b */ /* 0x000fe4000000081e */
[----:B0-----:R-:W-:-:S08]  /*1740*/  DFMA R30, R26, -R20, 1 ;  /* 0x3ff000001a1e742b */ /* 0x001fd00000000814 */
[----:B------:R-:W-:Y:S01]  /*1750*/  DFMA R30, R30, R30, R30 ;  /* 0x0000001e1e1e722b */ /* 0x000fe2000000001e */
[----:B------:R-:W-:-:S04]  /*1760*/  @!P2 LOP3.LUT R5, R29, 0x7ff00000, RZ, 0xc0, !PT ;  /* 0x7ff000001d05a812 */ /* 0x000fc800078ec0ff */
[----:B------:R-:W-:-:S03]  /*1770*/  IADD3 R25, PT, PT, R5, -0x1, RZ ;  /* 0xffffffff05197810 */ /* 0x000fc60007ffe0ff */
[----:B------:R-:W-:Y:S01]  /*1780*/  DFMA R26, R26, R30, R26 ;  /* 0x0000001e1a1a722b */ /* 0x000fe2000000001a */
[----:B------:R-:W-:Y:S01]  /*1790*/  ISETP.GT.U32.AND P0, PT, R25, 0x7feffffe, PT ;  /* 0x7feffffe1900780c */ /* 0x000fe20003f04070 */
[----:B------:R-:W-:-:S05]  /*17a0*/  VIADD R25, R3, 0xffffffff ;  /* 0xffffffff03197836 */ /* 0x000fca0000000000 */
[----:B------:R-:W-:Y:S01]  /*17b0*/  ISETP.GT.U32.OR P0, PT, R25, 0x7feffffe, P0 ;  /* 0x7feffffe1900780c */ /* 0x000fe20000704470 */
[----:B------:R-:W-:-:S08]  /*17c0*/  DFMA R32, R26, -R20, 1 ;  /* 0x3ff000001a20742b */ /* 0x000fd00000000814 */
[----:B------:R-:W-:-:S08]  /*17d0*/  DFMA R32, R26, R32, R26 ;  /* 0x000000201a20722b */ /* 0x000fd0000000001a */
[----:B------:R-:W-:-:S08]  /*17e0*/  DMUL R30, R32, R28 ;  /* 0x0000001c201e7228 */ /* 0x000fd00000000000 */
[----:B------:R-:W-:-:S08]  /*17f0*/  DFMA R26, R30, -R20, R28 ;  /* 0x800000141e1a722b */ /* 0x000fd0000000001c */
[----:B------:R-:W-:Y:S01]  /*1800*/  DFMA R26, R32, R26, R30 ;  /* 0x0000001a201a722b */ /* 0x000fe2000000001e */
[----:B------:R-:W-:Y:S10]  /*1810*/  @P0 BRA `(.L_x_35) ;  /* 0x0000000000740947 */ /* 0x000ff40003800000 */
[----:B------:R-:W-:-:S04]  /*1820*/  LOP3.LUT R3, R23, 0x7ff00000, RZ, 0xc0, !PT ;  /* 0x7ff0000017037812 */ /* 0x000fc800078ec0ff */
[CC--:B------:R-:W-:Y:S02]  /*1830*/  VIADDMNMX R5, R2.reuse, -R3.reuse, 0xb9600000, !PT ;  /* 0xb960000002057446 */ /* 0x0c0fe40007800903 */
[----:B------:R-:W-:Y:S01]  /*1840*/  ISETP.GE.U32.AND P0, PT, R2, R3, PT ;  /* 0x000000030200720c */ /* 0x000fe20003f06070 */
[----:B------:R-:W-:Y:S01]  /*1850*/  IMAD.MOV.U32 R2, RZ, RZ, RZ ;  /* 0x000000ffff027224 */ /* 0x000fe200078e00ff */
[----:B------:R-:W-:Y:S02]  /*1860*/  VIMNMX R5, PT, PT, R5, 0x46a00000, PT ;  /* 0x46a0000005057848 */ /* 0x000fe40003fe0100 */
[----:B------:R-:W-:-:S05]  /*1870*/  SEL R0, R0, 0x63400000, !P0 ;  /* 0x6340000000007807 */ /* 0x000fca0004000000 */
[----:B------:R-:W-:-:S04]  /*1880*/  IMAD.IADD R0, R5, 0x1, -R0 ;  /* 0x0000000105007824 */ /* 0x000fc800078e0a00 */
[----:B------:R-:W-:-:S06]  /*1890*/  VIADD R3, R0, 0x7fe00000 ;  /* 0x7fe0000000037836 */ /* 0x000fcc0000000000 */
[----:B------:R-:W-:-:S10]  /*18a0*/  DMUL R30, R26, R2 ;  /* 0x000000021a1e7228 */ /* 0x000fd40000000000 */
[----:B------:R-:W-:-:S13]  /*18b0*/  FSETP.GTU.AND P0, PT, |R31|, 1.469367938527859385e-39, PT ;  /* 0x001000001f00780b */ /* 0x000fda0003f0c200 */
[----:B------:R-:W-:Y:S05]  /*18c0*/  @P0 BRA `(.L_x_36) ;  /* 0x0000000000a80947 */ /* 0x000fea0003800000 */
[----:B------:R-:W-:Y:S01]  /*18d0*/  DFMA R20, R26, -R20, R28 ;  /* 0x800000141a14722b */ /* 0x000fe2000000001c */
[----:B------:R-:W-:-:S09]  /*18e0*/  IMAD.MOV.U32 R18, RZ, RZ, RZ ;  /* 0x000000ffff127224 */ /* 0x000fd200078e00ff */
[C---:B------:R-:W-:Y:S02]  /*18f0*/  FSETP.NEU.AND P0, PT, R21.reuse, RZ, PT ;  /* 0x000000ff1500720b */ /* 0x040fe40003f0d000 */
[----:B------:R-:W-:-:S04]  /*1900*/  LOP3.LUT R22, R21, 0x80000000, R23, 0x48, !PT ;  /* 0x8000000015167812 */ /* 0x000fc800078e4817 */
[----:B------:R-:W-:-:S07]  /*1910*/  LOP3.LUT R19, R22, R3, RZ, 0xfc, !PT ;  /* 0x0000000316137212 */ /* 0x000fce00078efcff */
[----:B------:R-:W-:Y:S05]  /*1920*/  @!P0 BRA `(.L_x_36) ;  /* 0x0000000000908947 */ /* 0x000fea0003800000 */
[----:B------:R-:W-:Y:S01]  /*1930*/  IMAD.MOV R3, RZ, RZ, -R0 ;  /* 0x000000ffff037224 */ /* 0x000fe200078e0a00 */
[----:B------:R-:W-:Y:S01]  /*1940*/  IADD3 R0, PT, PT, -R0, -0x43300000, RZ ;  /* 0xbcd0000000007810 */ /* 0x000fe20007ffe1ff */
[----:B------:R-:W-:-:S06]  /*1950*/  IMAD.MOV.U32 R2, RZ, RZ, RZ ;  /* 0x000000ffff027224 */ /* 0x000fcc00078e00ff */
[----:B------:R-:W-:Y:S02]  /*1960*/  DFMA R2, R30, -R2, R26 ;  /* 0x800000021e02722b */ /* 0x000fe4000000001a */
[----:B------:R-:W-:-:S08]  /*1970*/  DMUL.RP R26, R26, R18 ;  /* 0x000000121a1a7228 */ /* 0x000fd00000008000 */
[----:B------:R-:W-:Y:S02]  /*1980*/  FSETP.NEU.AND P0, PT, |R3|, R0, PT ;  /* 0x000000000300720b */ /* 0x000fe40003f0d200 */
[----:B------:R-:W-:Y:S02]  /*1990*/  LOP3.LUT R22, R27, R22, RZ, 0x3c, !PT ;  /* 0x000000161b167212 */ /* 0x000fe400078e3cff */
[----:B------:R-:W-:Y:S02]  /*19a0*/  FSEL R0, R26, R30, !P0 ;  /* 0x0000001e1a007208 */ /* 0x000fe40004000000 */
[----:B------:R-:W-:Y:S02]  /*19b0*/  FSEL R3, R22, R31, !P0 ;  /* 0x0000001f16037208 */ /* 0x000fe40004000000 */
[----:B------:R-:W-:-:S03]  /*19c0*/  MOV R30, R0 ;  /* 0x00000000001e7202 */ /* 0x000fc60000000f00 */
[----:B------:R-:W-:Y:S01]  /*19d0*/  IMAD.MOV.U32 R31, RZ, RZ, R3 ;  /* 0x000000ffff1f7224 */ /* 0x000fe200078e0003 */
[----:B------:R-:W-:Y:S06]  /*19e0*/  BRA `(.L_x_36) ;  /* 0x0000000000607947 */ /* 0x000fec0003800000 */
.L_x_35:
[----:B------:R-:W-:-:S14]  /*19f0*/  DSETP.NAN.AND P0, PT, R18, R18, PT ;  /* 0x000000121200722a */ /* 0x000fdc0003f08000 */
[----:B------:R-:W-:Y:S05]  /*1a00*/  @P0 BRA `(.L_x_37) ;  /* 0x00000000004c0947 */ /* 0x000fea0003800000 */
[----:B------:R-:W-:-:S14]  /*1a10*/  DSETP.NAN.AND P0, PT, R22, R22, PT ;  /* 0x000000161600722a */ /* 0x000fdc0003f08000 */
[----:B------:R-:W-:Y:S05]  /*1a20*/  @P0 BRA `(.L_x_38) ;  /* 0x0000000000340947 */ /* 0x000fea0003800000 */
[----:B------:R-:W-:Y:S01]  /*1a30*/  ISETP.NE.AND P0, PT, R5, R3, PT ;  /* 0x000000030500720c */ /* 0x000fe20003f05270 */
[----:B------:R-:W-:Y:S02]  /*1a40*/  IMAD.MOV.U32 R30, RZ, RZ, 0x0 ;  /* 0x00000000ff1e7424 */ /* 0x000fe400078e00ff */
[----:B------:R-:W-:-:S10]  /*1a50*/  IMAD.MOV.U32 R31, RZ, RZ, -0x80000 ;  /* 0xfff80000ff1f7424 */ /* 0x000fd400078e00ff */
[----:B------:R-:W-:Y:S05]  /*1a60*/  @!P0 BRA `(.L_x_36) ;  /* 0x0000000000408947 */ /* 0x000fea0003800000 */
[----:B------:R-:W-:Y:S02]  /*1a70*/  ISETP.NE.AND P0, PT, R5, 0x7ff00000, PT ;  /* 0x7ff000000500780c */ /* 0x000fe40003f05270 */
[----:B------:R-:W-:Y:S02]  /*1a80*/  LOP3.LUT R19, R19, 0x80000000, R23, 0x48, !PT ;  /* 0x8000000013137812 */ /* 0x000fe400078e4817 */
[----:B------:R-:W-:-:S13]  /*1a90*/  ISETP.EQ.OR P0, PT, R3, RZ, !P0 ;  /* 0x000000ff0300720c */ /* 0x000fda0004702670 */
[----:B------:R-:W-:Y:S01]  /*1aa0*/  @P0 LOP3.LUT R0, R19, 0x7ff00000, RZ, 0xfc, !PT ;  /* 0x7ff0000013000812 */ /* 0x000fe200078efcff */
[----:B------:R-:W-:Y:S02]  /*1ab0*/  @!P0 IMAD.MOV.U32 R30, RZ, RZ, RZ ;  /* 0x000000ffff1e8224 */ /* 0x000fe400078e00ff */
[----:B------:R-:W-:Y:S02]  /*1ac0*/  @!P0 IMAD.MOV.U32 R31, RZ, RZ, R19 ;  /* 0x000000ffff1f8224 */ /* 0x000fe400078e0013 */
[----:B------:R-:W-:Y:S02]  /*1ad0*/  @P0 IMAD.MOV.U32 R30, RZ, RZ, RZ ;  /* 0x000000ffff1e0224 */ /* 0x000fe400078e00ff */
[----:B------:R-:W-:Y:S01]  /*1ae0*/  @P0 IMAD.MOV.U32 R31, RZ, RZ, R0 ;  /* 0x000000ffff1f0224 */ /* 0x000fe200078e0000 */
[----:B------:R-:W-:Y:S06]  /*1af0*/  BRA `(.L_x_36) ;  /* 0x00000000001c7947 */ /* 0x000fec0003800000 */
.L_x_38:
[----:B------:R-:W-:Y:S02]  /*1b00*/  LOP3.LUT R3, R23, 0x80000, RZ, 0xfc, !PT ;  /* 0x0008000017037812 */ /* 0x000fe400078efcff */
[----:B------:R-:W-:-:S03]  /*1b10*/  MOV R30, R22 ;  /* 0x00000016001e7202 */ /* 0x000fc60000000f00 */
[----:B------:R-:W-:Y:S01]  /*1b20*/  IMAD.MOV.U32 R31, RZ, RZ, R3 ;  /* 0x000000ffff1f7224 */ /* 0x000fe200078e0003 */
[----:B------:R-:W-:Y:S06]  /*1b30*/  BRA `(.L_x_36) ;  /* 0x00000000000c7947 */ /* 0x000fec0003800000 */
.L_x_37:
[----:B------:R-:W-:Y:S01]  /*1b40*/  LOP3.LUT R3, R19, 0x80000, RZ, 0xfc, !PT ;  /* 0x0008000013037812 */ /* 0x000fe200078efcff */
[----:B------:R-:W-:-:S04]  /*1b50*/  IMAD.MOV.U32 R30, RZ, RZ, R18 ;  /* 0x000000ffff1e7224 */ /* 0x000fc800078e0012 */
[----:B------:R-:W-:-:S07]  /*1b60*/  IMAD.MOV.U32 R31, RZ, RZ, R3 ;  /* 0x000000ffff1f7224 */ /* 0x000fce00078e0003 */
.L_x_36:
[----:B------:R-:W-:Y:S05]  /*1b70*/  BSYNC.RECONVERGENT B0 ;  /* 0x0000000000007941 */ /* 0x000fea0003800200 */
.L_x_34:
[----:B------:R-:W-:Y:S02]  /*1b80*/  IMAD.MOV.U32 R5, RZ, RZ, 0x0 ;  /* 0x00000000ff057424 */ /* 0x000fe400078e00ff */
[----:B------:R-:W-:Y:S02]  /*1b90*/  IMAD.MOV.U32 R2, RZ, RZ, R30 ;  /* 0x000000ffff027224 */ /* 0x000fe400078e001e */
[----:B------:R-:W-:Y:S01]  /*1ba0*/  IMAD.MOV.U32 R3, RZ, RZ, R31 ;  /* 0x000000ffff037224 */ /* 0x000fe200078e001f */
[----:B------:R-:W-:Y:S06]  /*1bb0*/  RET.REL.NODEC R4 `(_Z25update_temperature_kernelPdP7Polygoni) ;  /* 0xffffffe404107950 */ /* 0x000fec0003c3ffff */
.L_x_39:
        /* <DEDUP_REMOVED lines=12> */
.L_x_40:


//--------------------- .nv.shared.reserved.0     --------------------------
	.section	.nv.shared.reserved.0,"aw",@nobits
	.weak		__nv_reservedSMEM_offset_0_alias
	.size		__nv_reservedSMEM_offset_0_alias, 0, 64
	.other		__nv_reservedSMEM_offset_0_alias,@"STO_CUDA_RESERVED_SHARED STV_DEFAULT"
__nv_reservedSMEM_offset_0_alias:
	.zero		0
	.zero		64


//--------------------- .nv.constant0._Z31simulate_heat_conduction_kernelPdS_ --------------------------
	.section	.nv.constant0._Z31simulate_heat_conduction_kernelPdS_,"a",@progbits
	.sectionflags	@""
	.align	4
.nv.constant0._Z31simulate_heat_conduction_kernelPdS_:
	.zero		912


//--------------------- .nv.constant0._Z25update_temperature_kernelPdP7Polygoni --------------------------
	.section	.nv.constant0._Z25update_temperature_kernelPdP7Polygoni,"a",@progbits
	.sectionflags	@""
	.align	4
.nv.constant0._Z25update_temperature_kernelPdP7Polygoni:
	.zero		916


//--------------------- SYMBOLS --------------------------

	.type		.nv.reservedSmem.offset0,@object
	.size		.nv.reservedSmem.offset0,0x4
